	.headerflags	@"EF_CUDA_TEXMODE_UNIFIED EF_CUDA_64BIT_ADDRESS EF_CUDA_ACCELERATORS EF_CUDA_SM90 EF_CUDA_VIRTUAL_SM(EF_CUDA_SM90)"
	.elftype	@"ET_EXEC"


//--------------------- .nv.info                  --------------------------
	.section	.nv.info,"",@"SHT_CUDA_INFO"
	.align	4


	//----- nvinfo : EIATTR_REGCOUNT
	.align		4
        /*0000*/ 	.byte	0x04, 0x2f
        /*0002*/ 	.short	(.L_3 - .L_2)
	.align		4
.L_2:
        /*0004*/ 	.word	index@(triton_poi_fused__native_batch_norm_legit_no_training_convolution_relu_15)
        /*0008*/ 	.word	0x00000016


	//----- nvinfo : EIATTR_MIN_STACK_SIZE
	.align		4
.L_3:
        /*000c*/ 	.byte	0x04, 0x12
        /*000e*/ 	.short	(.L_5 - .L_4)
	.align		4
.L_4:
        /*0010*/ 	.word	index@(triton_poi_fused__native_batch_norm_legit_no_training_convolution_relu_15)
        /*0014*/ 	.word	0x00000000


	//----- nvinfo : EIATTR_FRAME_SIZE
	.align		4
.L_5:
        /*0018*/ 	.byte	0x04, 0x11
        /*001a*/ 	.short	(.L_7 - .L_6)
	.align		4
.L_6:
        /*001c*/ 	.word	index@(triton_poi_fused__native_batch_norm_legit_no_training_convolution_relu_15)
        /*0020*/ 	.word	0x00000000


	//----- nvinfo : EIATTR_MIN_STACK_SIZE
	.align		4
.L_7:
        /*0024*/ 	.byte	0x04, 0x12
        /*0026*/ 	.short	(.L_9 - .L_8)
	.align		4
.L_8:
        /*0028*/ 	.word	index@(triton_poi_fused__native_batch_norm_legit_no_training_convolution_relu_15)
        /*002c*/ 	.word	0x00000000
.L_9:


//--------------------- .nv.info.triton_poi_fused__native_batch_norm_legit_no_training_convolution_relu_15 --------------------------
	.section	.nv.info.triton_poi_fused__native_batch_norm_legit_no_training_convolution_relu_15,"",@"SHT_CUDA_INFO"
	.sectionflags	@""
	.align	4


	//----- nvinfo : EIATTR_CUDA_API_VERSION
	.align		4
        /*0000*/ 	.byte	0x04, 0x37
        /*0002*/ 	.short	(.L_11 - .L_10)
.L_10:
        /*0004*/ 	.word	0x0000007c


	//----- nvinfo : EIATTR_KPARAM_INFO
	.align		4
.L_11:
        /*0008*/ 	.byte	0x04, 0x17
        /*000a*/ 	.short	(.L_13 - .L_12)
.L_12:
        /*000c*/ 	.word	0x00000000
        /*0010*/ 	.short	0x0007
        /*0012*/ 	.short	0x0038
        /*0014*/ 	.byte	0x00, 0xf0, 0x11, 0x00


	//----- nvinfo : EIATTR_KPARAM_INFO
	.align		4
.L_13:
        /*0018*/ 	.byte	0x04, 0x17
        /*001a*/ 	.short	(.L_15 - .L_14)
.L_14:
        /*001c*/ 	.word	0x00000000
        /*0020*/ 	.short	0x0006
        /*0022*/ 	.short	0x0030
        /*0024*/ 	.byte	0x00, 0xf4, 0x21, 0x00


	//----- nvinfo : EIATTR_KPARAM_INFO
	.align		4
.L_15:
        /*0028*/ 	.byte	0x04, 0x17
        /*002a*/ 	.short	(.L_17 - .L_16)
.L_16:
        /*002c*/ 	.word	0x00000000
        /*0030*/ 	.short	0x0005
        /*0032*/ 	.short	0x0028
        /*0034*/ 	.byte	0x00, 0xf4, 0x21, 0x00


	//----- nvinfo : EIATTR_KPARAM_INFO
	.align		4
.L_17:
        /*0038*/ 	.byte	0x04, 0x17
        /*003a*/ 	.short	(.L_19 - .L_18)
.L_18:
        /*003c*/ 	.word	0x00000000
        /*0040*/ 	.short	0x0004
        /*0042*/ 	.short	0x0020
        /*0044*/ 	.byte	0x00, 0xf4, 0x21, 0x00


	//----- nvinfo : EIATTR_KPARAM_INFO
	.align		4
.L_19:
        /*0048*/ 	.byte	0x04, 0x17
        /*004a*/ 	.short	(.L_21 - .L_20)
.L_20:
        /*004c*/ 	.word	0x00000000
        /*0050*/ 	.short	0x0003
        /*0052*/ 	.short	0x0018
        /*0054*/ 	.byte	0x00, 0xf4, 0x21, 0x00


	//----- nvinfo : EIATTR_KPARAM_INFO
	.align		4
.L_21:
        /*0058*/ 	.byte	0x04, 0x17
        /*005a*/ 	.short	(.L_23 - .L_22)
.L_22:
        /*005c*/ 	.word	0x00000000
        /*0060*/ 	.short	0x0002
        /*0062*/ 	.short	0x0010
        /*0064*/ 	.byte	0x00, 0xf4, 0x21, 0x00


	//----- nvinfo : EIATTR_KPARAM_INFO
	.align		4
.L_23:
        /*0068*/ 	.byte	0x04, 0x17
        /*006a*/ 	.short	(.L_25 - .L_24)
.L_24:
        /*006c*/ 	.word	0x00000000
        /*0070*/ 	.short	0x0001
        /*0072*/ 	.short	0x0008
        /*0074*/ 	.byte	0x00, 0xf4, 0x21, 0x00


	//----- nvinfo : EIATTR_KPARAM_INFO
	.align		4
.L_25:
        /*0078*/ 	.byte	0x04, 0x17
        /*007a*/ 	.short	(.L_27 - .L_26)
.L_26:
        /*007c*/ 	.word	0x00000000
        /*0080*/ 	.short	0x0000
        /*0082*/ 	.short	0x0000
        /*0084*/ 	.byte	0x00, 0xf4, 0x21, 0x00


	//----- nvinfo : EIATTR_SPARSE_MMA_MASK
	.align		4
.L_27:
        /*0088*/ 	.byte	0x03, 0x50
        /*008a*/ 	.short	0x0000


	//----- nvinfo : EIATTR_MAXREG_COUNT
	.align		4
        /*008c*/ 	.byte	0x03, 0x1b
        /*008e*/ 	.short	0x00ff


	//----- nvinfo : EIATTR_EXIT_INSTR_OFFSETS
	.align		4
        /*0090*/ 	.byte	0x04, 0x1c
        /*0092*/ 	.short	(.L_29 - .L_28)


	//   ....[0]....
.L_28:
        /*0094*/ 	.word	0x000003b0


	//----- nvinfo : EIATTR_REQNTID
	.align		4
.L_29:
        /*0098*/ 	.byte	0x04, 0x10
        /*009a*/ 	.short	(.L_31 - .L_30)
.L_30:
        /*009c*/ 	.word	0x00000100
        /*00a0*/ 	.word	0x00000001
        /*00a4*/ 	.word	0x00000001


	//----- nvinfo : EIATTR_CBANK_PARAM_SIZE
	.align		4
.L_31:
        /*00a8*/ 	.byte	0x03, 0x19
        /*00aa*/ 	.short	0x003c


	//----- nvinfo : EIATTR_PARAM_CBANK
	.align		4
        /*00ac*/ 	.byte	0x04, 0x0a
        /*00ae*/ 	.short	(.L_33 - .L_32)
	.align		4
.L_32:
        /*00b0*/ 	.word	index@(.nv.constant0.triton_poi_fused__native_batch_norm_legit_no_training_convolution_relu_15)
        /*00b4*/ 	.short	0x0210
        /*00b6*/ 	.short	0x003c


	//----- nvinfo : EIATTR_SW_WAR
	.align		4
.L_33:
        /*00b8*/ 	.byte	0x04, 0x36
        /*00ba*/ 	.short	(.L_35 - .L_34)
.L_34:
        /*00bc*/ 	.word	0x00000008
.L_35:


//--------------------- .nv.callgraph             --------------------------
	.section	.nv.callgraph,"",@"SHT_CUDA_CALLGRAPH"
	.align	4
	.sectionentsize	8
	.align		4
        /*0000*/ 	.word	0x00000000
	.align		4
        /*0004*/ 	.word	0xffffffff
	.align		4
        /*0008*/ 	.word	0x00000000
	.align		4
        /*000c*/ 	.word	0xfffffffe
	.align		4
        /*0010*/ 	.word	0x00000000
	.align		4
        /*0014*/ 	.word	0xfffffffd
	.align		4
        /*0018*/ 	.word	0x00000000
	.align		4
        /*001c*/ 	.word	0xfffffffc


//--------------------- .nv.constant4             --------------------------
	.section	.nv.constant4,"a",@progbits
	.align	8
	.align		8
.nv.constant4:
        /*0000*/ 	.dword	_$_str
	.align		8
        /*0008*/ 	.dword	_$_str_$_2


//--------------------- .text.triton_poi_fused__native_batch_norm_legit_no_training_convolution_relu_15 --------------------------
	.section	.text.triton_poi_fused__native_batch_norm_legit_no_training_convolution_relu_15,"ax",@progbits
	.align	128
        .global         triton_poi_fused__native_batch_norm_legit_no_training_convolution_relu_15
        .type           triton_poi_fused__native_batch_norm_legit_no_training_convolution_relu_15,@function
        .size           triton_poi_fused__native_batch_norm_legit_no_training_convolution_relu_15,(.L_x_1 - triton_poi_fused__native_batch_norm_legit_no_training_convolution_relu_15)
        .other          triton_poi_fused__native_batch_norm_legit_no_training_convolution_relu_15,@"STO_CUDA_ENTRY STV_DEFAULT"
triton_poi_fused__native_batch_norm_legit_no_training_convolution_relu_15:
.text.triton_poi_fused__native_batch_norm_legit_no_training_convolution_relu_15:
[----:B------:R-:W-:Y:S01]  /*0000*/  LDC R1, c[0x0][0x28] ;  /* 0x00000a00ff017b82 */ /* 0x000fe20000000800 */
[----:B------:R-:W1:Y:S07]  /*0010*/  S2R R0, SR_TID.X ;  /* 0x0000000000007919 */ /* 0x000e6e0000002100 */
[----:B------:R-:W2:Y:S01]  /*0020*/  LDC.64 R14, c[0x0][0x228] ;  /* 0x00008a00ff0e7b82 */ /* 0x000ea20000000a00 */
[----:B------:R-:W-:Y:S01]  /*0030*/  ULDC.64 UR4, c[0x0][0x208] ;  /* 0x0000820000047ab9 */ /* 0x000fe20000000a00 */
[----:B------:R-:W3:Y:S06]  /*0040*/  S2R R5, SR_CTAID.X ;  /* 0x0000000000057919 */ /* 0x000eec0000002500 */
[----:B------:R-:W4:Y:S08]  /*0050*/  LDC.64 R10, c[0x0][0x218] ;  /* 0x00008600ff0a7b82 */ /* 0x000f300000000a00 */
[----:B------:R-:W5:Y:S08]  /*0060*/  LDC.64 R12, c[0x0][0x220] ;  /* 0x00008800ff0c7b82 */ /* 0x000f700000000a00 */
[----:B------:R-:W5:Y:S01]  /*0070*/  LDC.64 R16, c[0x0][0x230] ;  /* 0x00008c00ff107b82 */ /* 0x000f620000000a00 */
[----:B-1----:R-:W-:-:S02]  /*0080*/  SHF.L.U32 R0, R0, 0x1, RZ ;  /* 0x0000000100007819 */ /* 0x002fc400000006ff */
[----:B---3--:R-:W-:Y:S02]  /*0090*/  SHF.R.S32.HI R3, RZ, 0x16, R5 ;  /* 0x00000016ff037819 */ /* 0x008fe40000011405 */
[----:B------:R-:W-:Y:S02]  /*00a0*/  LOP3.LUT R0, R0, 0x1fe, RZ, 0xc0, !PT ;  /* 0x000001fe00007812 */ /* 0x000fe400078ec0ff */
[----:B------:R-:W-:Y:S02]  /*00b0*/  SGXT R3, R3, 0x1 ;  /* 0x000000010303781a */ /* 0x000fe40000000200 */
[----:B------:R-:W-:Y:S02]  /*00c0*/  LEA R0, R5, R0, 0x9 ;  /* 0x0000000005007211 */ /* 0x000fe400078e48ff */
[----:B------:R-:W1:Y:S02]  /*00d0*/  LDC.64 R4, c[0x0][0x238] ;  /* 0x00008e00ff047b82 */ /* 0x000e640000000a00 */
[----:B------:R-:W-:-:S04]  /*00e0*/  LEA.HI R3, R3, R0, RZ, 0xa ;  /* 0x0000000003037211 */ /* 0x000fc800078f50ff */
[----:B------:R-:W-:-:S04]  /*00f0*/  SHF.R.S32.HI R3, RZ, 0xa, R3 ;  /* 0x0000000aff037819 */ /* 0x000fc80000011403 */
[----:B------:R-:W-:-:S04]  /*0100*/  LEA.HI R2, R3, R3, RZ, 0x6 ;  /* 0x0000000303027211 */ /* 0x000fc800078f30ff */
[----:B------:R-:W-:-:S04]  /*0110*/  LOP3.LUT R2, R2, 0xffffffc0, RZ, 0xc0, !PT ;  /* 0xffffffc002027812 */ /* 0x000fc800078ec0ff */
[----:B------:R-:W-:Y:S02]  /*0120*/  IADD3 R19, R3, -R2, RZ ;  /* 0x8000000203137210 */ /* 0x000fe40007ffe0ff */
[----:B------:R-:W3:Y:S03]  /*0130*/  LDC.64 R2, c[0x0][0x210] ;  /* 0x00008400ff027b82 */ /* 0x000ee60000000a00 */
[----:B--2---:R-:W-:-:S05]  /*0140*/  IMAD.WIDE R14, R19, 0x4, R14 ;  /* 0x00000004130e7825 */ /* 0x004fca00078e020e */
[----:B------:R2:W2:Y:S01]  /*0150*/  LDG.E.EL R18, desc[UR4][R14.64] ;  /* 0x000000040e127981 */ /* 0x0004a2000c2e1900 */
[----:B----4-:R-:W-:-:S04]  /*0160*/  IMAD.WIDE R10, R19, 0x4, R10 ;  /* 0x00000004130a7825 */ /* 0x010fc800078e020a */
[----:B-----5:R-:W-:Y:S01]  /*0170*/  IMAD.WIDE R12, R19, 0x4, R12 ;  /* 0x00000004130c7825 */ /* 0x020fe200078e020c */
[----:B------:R4:W5:Y:S04]  /*0180*/  LDG.E.EL R8, desc[UR4][R10.64] ;  /* 0x000000040a087981 */ /* 0x000968000c2e1900 */
[----:B------:R-:W5:Y:S01]  /*0190*/  LDG.E.EL R9, desc[UR4][R12.64] ;  /* 0x000000040c097981 */ /* 0x000f62000c2e1900 */
[----:B---3--:R-:W-:-:S05]  /*01a0*/  IMAD.WIDE R2, R0, 0x4, R2 ;  /* 0x0000000400027825 */ /* 0x008fca00078e0202 */
[----:B------:R-:W5:Y:S01]  /*01b0*/  LDG.E.64 R6, desc[UR4][R2.64] ;  /* 0x0000000402067981 */ /* 0x000f62000c1e1b00 */
[----:B0-2---:R-:W-:-:S04]  /*01c0*/  IMAD.WIDE R14, R19, 0x4, R16 ;  /* 0x00000004130e7825 */ /* 0x005fc800078e0210 */
[----:B-1----:R-:W-:Y:S02]  /*01d0*/  IMAD.WIDE R16, R19, 0x4, R4 ;  /* 0x0000000413107825 */ /* 0x002fe400078e0204 */
[----:B------:R-:W2:Y:S01]  /*01e0*/  LDG.E.EL R14, desc[UR4][R14.64] ;  /* 0x000000040e0e7981 */ /* 0x000ea2000c2e1900 */
[----:B----4-:R-:W-:Y:S01]  /*01f0*/  HFMA2.MMA R10, -RZ, RZ, 1.625, 0 ;  /* 0x3e800000ff0a7435 */ /* 0x010fe200000001ff */
[----:B------:R-:W0:Y:S02]  /*0200*/  LDC.64 R4, c[0x0][0x240] ;  /* 0x00009000ff047b82 */ /* 0x000e240000000a00 */
[----:B------:R-:W2:Y:S01]  /*0210*/  LDG.E.EL R17, desc[UR4][R16.64] ;  /* 0x0000000410117981 */ /* 0x000ea2000c2e1900 */
[----:B0-----:R-:W-:-:S04]  /*0220*/  IMAD.WIDE R4, R0, 0x4, R4 ;  /* 0x0000000400047825 */ /* 0x001fc800078e0204 */
[----:B------:R-:W-:-:S04]  /*0230*/  FADD R18, R18, 9.9999997473787516356e-06 ;  /* 0x3727c5ac12127421 */ /* 0x000fc80000000000 */
[----:B------:R-:W0:Y:S02]  /*0240*/  MUFU.SQRT R19, R18 ;  /* 0x0000001200137308 */ /* 0x000e240000002000 */
[C---:B0-----:R-:W-:Y:S02]  /*0250*/  FSETP.GT.AND P0, PT, R19.reuse, 8.50705917302346158658e+37, PT ;  /* 0x7e8000001300780b */ /* 0x041fe40003f04000 */
[----:B------:R-:W-:-:S11]  /*0260*/  FSETP.GEU.AND P1, PT, R19, 1.175494350822287508e-38, PT ;  /* 0x008000001300780b */ /* 0x000fd60003f2e000 */
[----:B------:R-:W-:-:S04]  /*0270*/  @P0 FMUL R19, R19, 0.25 ;  /* 0x3e80000013130820 */ /* 0x000fc80000400000 */
[----:B------:R-:W-:-:S06]  /*0280*/  @!P1 FMUL R19, R19, 16777216 ;  /* 0x4b80000013139820 */ /* 0x000fcc0000400000 */
[----:B------:R-:W0:Y:S01]  /*0290*/  MUFU.RCP R19, R19 ;  /* 0x0000001300137308 */ /* 0x000e220000001000 */
[----:B------:R-:W-:Y:S01]  /*02a0*/  FSEL R10, R10, 1, P0 ;  /* 0x3f8000000a0a7808 */ /* 0x000fe20000000000 */
[--C-:B-----5:R-:W-:Y:S01]  /*02b0*/  FADD R6, R6, R8.reuse ;  /* 0x0000000806067221 */ /* 0x120fe20000000000 */
[----:B------:R-:W-:-:S03]  /*02c0*/  FADD R7, R7, R8 ;  /* 0x0000000807077221 */ /* 0x000fc60000000000 */
[----:B------:R-:W-:Y:S01]  /*02d0*/  @!P1 FMUL R10, R10, 16777216 ;  /* 0x4b8000000a0a9820 */ /* 0x000fe20000400000 */
[C---:B------:R-:W-:Y:S01]  /*02e0*/  FADD R8, -R9.reuse, R6 ;  /* 0x0000000609087221 */ /* 0x040fe20000000100 */
[----:B------:R-:W-:Y:S02]  /*02f0*/  FADD R9, -R9, R7 ;  /* 0x0000000709097221 */ /* 0x000fe40000000100 */
[----:B0-----:R-:W-:-:S04]  /*0300*/  FMUL R10, R19, R10 ;  /* 0x0000000a130a7220 */ /* 0x001fc80000400000 */
[-C--:B------:R-:W-:Y:S01]  /*0310*/  FMUL R8, R8, R10.reuse ;  /* 0x0000000a08087220 */ /* 0x080fe20000400000 */
[----:B------:R-:W-:-:S03]  /*0320*/  FMUL R10, R9, R10 ;  /* 0x0000000a090a7220 */ /* 0x000fc60000400000 */
[C-C-:B--2---:R-:W-:Y:S01]  /*0330*/  FFMA R8, R14.reuse, R8, R17.reuse ;  /* 0x000000080e087223 */ /* 0x144fe20000000011 */
[----:B------:R-:W-:-:S04]  /*0340*/  FFMA R10, R14, R10, R17 ;  /* 0x0000000a0e0a7223 */ /* 0x000fc80000000011 */
[----:B------:R-:W-:Y:S02]  /*0350*/  FSETP.GEU.AND P0, PT, R8, RZ, PT ;  /* 0x000000ff0800720b */ /* 0x000fe40003f0e000 */
[----:B------:R-:W-:Y:S02]  /*0360*/  FSETP.GEU.AND P1, PT, R10, RZ, PT ;  /* 0x000000ff0a00720b */ /* 0x000fe40003f2e000 */
[----:B------:R-:W-:Y:S02]  /*0370*/  FSEL R8, R8, RZ, P0 ;  /* 0x000000ff08087208 */ /* 0x000fe40000000000 */
[----:B------:R-:W-:Y:S01]  /*0380*/  FSEL R9, R10, RZ, P1 ;  /* 0x000000ff0a097208 */ /* 0x000fe20000800000 */
[----:B------:R-:W-:Y:S04]  /*0390*/  STG.E.64 desc[UR4][R2.64], R6 ;  /* 0x0000000602007986 */ /* 0x000fe8000c101b04 */
[----:B------:R-:W-:Y:S01]  /*03a0*/  STG.E.64 desc[UR4][R4.64], R8 ;  /* 0x0000000804007986 */ /* 0x000fe2000c101b04 */
[----:B------:R-:W-:Y:S05]  /*03b0*/  EXIT ;  /* 0x000000000000794d */ /* 0x000fea0003800000 */
.L_x_0:
[----:B------:R-:W-:-:S00]  /*03c0*/  BRA `(.L_x_0) ;  /* 0xfffffffc00fc7947 */ /* 0x000fc0000383ffff */
[----:B------:R-:W-:-:S00]  /*03d0*/  NOP ;  /* 0x0000000000007918 */ /* 0x000fc00000000000 */
        /* <DEDUP_REMOVED lines=10> */
.L_x_1:


//--------------------- .nv.global.init           --------------------------
	.section	.nv.global.init,"aw",@progbits
.nv.global.init:
	.type		_$_str,@object
	.size		_$_str,(_$_str_$_2 - _$_str)
_$_str:
        /*0000*/ 	.byte	0x5f, 0x5f, 0x43, 0x55, 0x44, 0x41, 0x5f, 0x46, 0x54, 0x5a, 0x00
	.type		_$_str_$_2,@object
	.size		_$_str_$_2,(.L_1 - _$_str_$_2)
_$_str_$_2:
        /*000b*/ 	.byte	0x5f, 0x5f, 0x43, 0x55, 0x44, 0x41, 0x5f, 0x50, 0x52, 0x45, 0x43, 0x5f, 0x53, 0x51, 0x52, 0x54
        /*001b*/ 	.byte	0x00
.L_1:


//--------------------- .nv.constant0.triton_poi_fused__native_batch_norm_legit_no_training_convolution_relu_15 --------------------------
	.section	.nv.constant0.triton_poi_fused__native_batch_norm_legit_no_training_convolution_relu_15,"a",@progbits
	.sectionflags	@""
	.align	4
.nv.constant0.triton_poi_fused__native_batch_norm_legit_no_training_convolution_relu_15:
	.zero		588
